//
// Generated by NVIDIA NVVM Compiler
//
// Compiler Build ID: CL-36424714
// Cuda compilation tools, release 13.0, V13.0.88
// Based on NVVM 20.0.0
//

.version 9.0
.target sm_100
.address_size 64

	// .globl	gr_xhvpqsohikrkyd
.extern .shared .align 16 .b8 shared_cache[];

.visible .entry gr_xhvpqsohikrkyd(
	.param .u64 .ptr .align 1 gr_xhvpqsohikrkyd_param_0,
	.param .u64 .ptr .align 1 gr_xhvpqsohikrkyd_param_1
)
.maxntid 128
{
	.reg .pred 	%p<18>;
	.reg .b32 	%r<8>;
	.reg .b64 	%rd<9>;
	.reg .b64 	%fd<28>;

	ld.param.u64 	%rd3, [gr_xhvpqsohikrkyd_param_0];
	ld.param.u64 	%rd2, [gr_xhvpqsohikrkyd_param_1];
	cvta.to.global.u64 	%rd4, %rd3;
	mov.u32 	%r1, %tid.x;
	mov.u32 	%r2, %ctaid.x;
	mov.u32 	%r4, %ntid.x;
	mad.lo.s32 	%r5, %r2, %r4, %r1;
	mul.wide.u32 	%rd5, %r5, 8;
	add.s64 	%rd1, %rd4, %rd5;
	ld.global.nc.f64 	%fd27, [%rd1];
	setp.gt.u32 	%p1, %r5, 11;
	@%p1 bra 	$L__BB0_2;
	ld.global.nc.f64 	%fd4, [%rd1+1024];
	setp.gt.f64 	%p2, %fd27, %fd4;
	selp.f64 	%fd27, %fd27, %fd4, %p2;
$L__BB0_2:
	shl.b32 	%r6, %r1, 3;
	mov.u32 	%r7, shared_cache;
	add.s32 	%r3, %r7, %r6;
	st.shared.f64 	[%r3], %fd27;
	bar.sync 	0;
	setp.gt.u32 	%p3, %r1, 63;
	@%p3 bra 	$L__BB0_4;
	ld.shared.f64 	%fd5, [%r3];
	ld.shared.f64 	%fd6, [%r3+512];
	setp.gt.f64 	%p4, %fd5, %fd6;
	selp.f64 	%fd7, %fd5, %fd6, %p4;
	st.shared.f64 	[%r3], %fd7;
$L__BB0_4:
	bar.sync 	0;
	setp.gt.u32 	%p5, %r1, 31;
	@%p5 bra 	$L__BB0_6;
	ld.shared.f64 	%fd8, [%r3];
	ld.shared.f64 	%fd9, [%r3+256];
	setp.gt.f64 	%p6, %fd8, %fd9;
	selp.f64 	%fd10, %fd8, %fd9, %p6;
	st.shared.f64 	[%r3], %fd10;
$L__BB0_6:
	bar.sync 	0;
	setp.gt.u32 	%p7, %r1, 15;
	@%p7 bra 	$L__BB0_8;
	ld.shared.f64 	%fd11, [%r3];
	ld.shared.f64 	%fd12, [%r3+128];
	setp.gt.f64 	%p8, %fd11, %fd12;
	selp.f64 	%fd13, %fd11, %fd12, %p8;
	st.shared.f64 	[%r3], %fd13;
$L__BB0_8:
	bar.sync 	0;
	setp.gt.u32 	%p9, %r1, 7;
	@%p9 bra 	$L__BB0_10;
	ld.shared.f64 	%fd14, [%r3];
	ld.shared.f64 	%fd15, [%r3+64];
	setp.gt.f64 	%p10, %fd14, %fd15;
	selp.f64 	%fd16, %fd14, %fd15, %p10;
	st.shared.f64 	[%r3], %fd16;
$L__BB0_10:
	bar.sync 	0;
	setp.gt.u32 	%p11, %r1, 3;
	@%p11 bra 	$L__BB0_12;
	ld.shared.f64 	%fd17, [%r3];
	ld.shared.f64 	%fd18, [%r3+32];
	setp.gt.f64 	%p12, %fd17, %fd18;
	selp.f64 	%fd19, %fd17, %fd18, %p12;
	st.shared.f64 	[%r3], %fd19;
$L__BB0_12:
	bar.sync 	0;
	setp.gt.u32 	%p13, %r1, 1;
	@%p13 bra 	$L__BB0_14;
	ld.shared.f64 	%fd20, [%r3];
	ld.shared.f64 	%fd21, [%r3+16];
	setp.gt.f64 	%p14, %fd20, %fd21;
	selp.f64 	%fd22, %fd20, %fd21, %p14;
	st.shared.f64 	[%r3], %fd22;
$L__BB0_14:
	bar.sync 	0;
	setp.ne.s32 	%p15, %r1, 0;
	@%p15 bra 	$L__BB0_16;
	ld.shared.v2.f64 	{%fd23, %fd24}, [shared_cache];
	setp.gt.f64 	%p16, %fd23, %fd24;
	selp.f64 	%fd25, %fd23, %fd24, %p16;
	st.shared.f64 	[shared_cache], %fd25;
$L__BB0_16:
	setp.ne.s32 	%p17, %r1, 0;
	bar.sync 	0;
	@%p17 bra 	$L__BB0_18;
	ld.shared.f64 	%fd26, [shared_cache];
	cvta.to.global.u64 	%rd6, %rd2;
	mul.wide.u32 	%rd7, %r2, 8;
	add.s64 	%rd8, %rd6, %rd7;
	st.global.f64 	[%rd8], %fd26;
$L__BB0_18:
	ret;

}


// ===== COMPILED SASS (sm_100) =====

	.target	sm_100

	.elftype	@"ET_EXEC"


//--------------------- .note.nv.tkinfo           --------------------------
	.section	.note.nv.tkinfo,"",@"SHT_NOTE"
	.sectionflags	@"SHF_NOTE_NV_TKINFO"
	.tkinfo
        /*0018*/ 	.word	0x00000002
        /*0030*/ 	.string	""
        /*0030*/ 	.string	"ptxas"
        /*0030*/ 	.string	"Cuda compilation tools, release 13.0, V13.0.88"
        /*0030*/ 	.string	"Build cuda_13.0.r13.0/compiler.36424714_0"
        /*0030*/ 	.string	"-arch sm_100 -m 64 "



//--------------------- .note.nv.cuinfo           --------------------------
	.section	.note.nv.cuinfo,"",@"SHT_NOTE"
	.sectionflags	@"SHF_NOTE_NV_CUINFO"
        /*0018*/ 	.short	0x0002
        /*001a*/ 	.short	0x0064
        /*001c*/ 	.short	0x0082
	.zero		2


//--------------------- .nv.info                  --------------------------
	.section	.nv.info,"",@"SHT_CUDA_INFO"
	.align	4


	//----- nvinfo : EIATTR_REGCOUNT
	.align		4
        /*0000*/ 	.byte	0x04, 0x2f
        /*0002*/ 	.short	(.L_1 - .L_0)
	.align		4
.L_0:
        /*0004*/ 	.word	index@(gr_xhvpqsohikrkyd)
        /*0008*/ 	.word	0x0000000e


	//----- nvinfo : EIATTR_FRAME_SIZE
	.align		4
.L_1:
        /*000c*/ 	.byte	0x04, 0x11
        /*000e*/ 	.short	(.L_3 - .L_2)
	.align		4
.L_2:
        /*0010*/ 	.word	index@(gr_xhvpqsohikrkyd)
        /*0014*/ 	.word	0x00000000


	//----- nvinfo : EIATTR_MIN_STACK_SIZE
	.align		4
.L_3:
        /*0018*/ 	.byte	0x04, 0x12
        /*001a*/ 	.short	(.L_5 - .L_4)
	.align		4
.L_4:
        /*001c*/ 	.word	index@(gr_xhvpqsohikrkyd)
        /*0020*/ 	.word	0x00000000
.L_5:


//--------------------- .nv.compat                --------------------------
	.section	.nv.compat,"",@"SHT_CUDA_COMPAT_INFO"
	.align	4
        /*0000*/ 	.byte	0x02, 0x09, 0x00, 0x00, 0x02, 0x02, 0x01, 0x00, 0x02, 0x05, 0x05, 0x00, 0x03, 0x07, 0x01, 0x01
        /*0010*/ 	.byte	0x02, 0x03, 0x00, 0x00, 0x02, 0x06, 0x01, 0x00, 0x04, 0x0b, 0x08, 0x00, 0x01, 0x00, 0x00, 0x00
        /*0020*/ 	.byte	0x00, 0x00, 0x00, 0x00


//--------------------- .nv.info.gr_xhvpqsohikrkyd --------------------------
	.section	.nv.info.gr_xhvpqsohikrkyd,"",@"SHT_CUDA_INFO"
	.sectionflags	@""
	.align	4


	//----- nvinfo : EIATTR_CUDA_API_VERSION
	.align		4
        /*0000*/ 	.byte	0x04, 0x37
        /*0002*/ 	.short	(.L_7 - .L_6)
.L_6:
        /*0004*/ 	.word	0x00000082


	//----- nvinfo : EIATTR_KPARAM_INFO
	.align		4
.L_7:
        /*0008*/ 	.byte	0x04, 0x17
        /*000a*/ 	.short	(.L_9 - .L_8)
.L_8:
        /*000c*/ 	.word	0x00000000
        /*0010*/ 	.short	0x0001
        /*0012*/ 	.short	0x0008
        /*0014*/ 	.byte	0x00, 0xf5, 0x21, 0x00


	//----- nvinfo : EIATTR_KPARAM_INFO
	.align		4
.L_9:
        /*0018*/ 	.byte	0x04, 0x17
        /*001a*/ 	.short	(.L_11 - .L_10)
.L_10:
        /*001c*/ 	.word	0x00000000
        /*0020*/ 	.short	0x0000
        /*0022*/ 	.short	0x0000
        /*0024*/ 	.byte	0x00, 0xf5, 0x21, 0x00


	//----- nvinfo : EIATTR_SPARSE_MMA_MASK
	.align		4
.L_11:
        /*0028*/ 	.byte	0x03, 0x50
        /*002a*/ 	.short	0x0000


	//----- nvinfo : EIATTR_MAXREG_COUNT
	.align		4
        /*002c*/ 	.byte	0x03, 0x1b
        /*002e*/ 	.short	0x00ff


	//----- nvinfo : EIATTR_NUM_BARRIERS
	.align		4
        /*0030*/ 	.byte	0x02, 0x4c
        /*0032*/ 	.byte	0x01
	.zero		1


	//----- nvinfo : EIATTR_MERCURY_ISA_VERSION
	.align		4
        /*0034*/ 	.byte	0x03, 0x5f
        /*0036*/ 	.short	0x0101


	//----- nvinfo : EIATTR_VRC_CTA_INIT_COUNT
	.align		4
        /*0038*/ 	.byte	0x02, 0x4a
	.zero		1
	.zero		1


	//----- nvinfo : EIATTR_EXIT_INSTR_OFFSETS
	.align		4
        /*003c*/ 	.byte	0x04, 0x1c
        /*003e*/ 	.short	(.L_13 - .L_12)


	//   ....[0]....
.L_12:
        /*0040*/ 	.word	0x000004d0


	//   ....[1]....
        /*0044*/ 	.word	0x00000520


	//----- nvinfo : EIATTR_MAX_THREADS
	.align		4
.L_13:
        /*0048*/ 	.byte	0x04, 0x05
        /*004a*/ 	.short	(.L_15 - .L_14)
.L_14:
        /*004c*/ 	.word	0x00000080
        /*0050*/ 	.word	0x00000001
        /*0054*/ 	.word	0x00000001


	//----- nvinfo : EIATTR_CBANK_PARAM_SIZE
	.align		4
.L_15:
        /*0058*/ 	.byte	0x03, 0x19
        /*005a*/ 	.short	0x0010


	//----- nvinfo : EIATTR_PARAM_CBANK
	.align		4
        /*005c*/ 	.byte	0x04, 0x0a
        /*005e*/ 	.short	(.L_17 - .L_16)
	.align		4
.L_16:
        /*0060*/ 	.word	index@(.nv.constant0.gr_xhvpqsohikrkyd)
        /*0064*/ 	.short	0x0380
        /*0066*/ 	.short	0x0010


	//----- nvinfo : EIATTR_SW_WAR
	.align		4
.L_17:
        /*0068*/ 	.byte	0x04, 0x36
        /*006a*/ 	.short	(.L_19 - .L_18)
.L_18:
        /*006c*/ 	.word	0x00000008
.L_19:


//--------------------- .nv.callgraph             --------------------------
	.section	.nv.callgraph,"",@"SHT_CUDA_CALLGRAPH"
	.align	4
	.sectionentsize	8
	.align		4
        /*0000*/ 	.word	0x00000000
	.align		4
        /*0004*/ 	.word	0xffffffff
	.align		4
        /*0008*/ 	.word	0x00000000
	.align		4
        /*000c*/ 	.word	0xfffffffe
	.align		4
        /*0010*/ 	.word	0x00000000
	.align		4
        /*0014*/ 	.word	0xfffffffd
	.align		4
        /*0018*/ 	.word	0x00000000
	.align		4
        /*001c*/ 	.word	0xfffffffc


//--------------------- .text.gr_xhvpqsohikrkyd   --------------------------
	.section	.text.gr_xhvpqsohikrkyd,"ax",@progbits
	.align	128
        .global         gr_xhvpqsohikrkyd
        .type           gr_xhvpqsohikrkyd,@function
        .size           gr_xhvpqsohikrkyd,(.L_x_1 - gr_xhvpqsohikrkyd)
        .other          gr_xhvpqsohikrkyd,@"STO_CUDA_ENTRY STV_DEFAULT"
gr_xhvpqsohikrkyd:
.text.gr_xhvpqsohikrkyd:
[----:B------:R-:W-:Y:S01]  /*0000*/  LDC R1, c[0x0][0x37c] ;  /* 0x0000df00ff017b82 */ /* 0x000fe20000000800 */
[----:B------:R-:W0:Y:S01]  /*0010*/  S2R R3, SR_TID.X ;  /* 0x0000000000037919 */ /* 0x000e220000002100 */
[----:B------:R-:W0:Y:S06]  /*0020*/  LDCU UR4, c[0x0][0x360] ;  /* 0x00006c00ff0477ac */ /* 0x000e2c0008000800 */
[----:B------:R-:W1:Y:S01]  /*0030*/  LDC.64 R4, c[0x0][0x380] ;  /* 0x0000e000ff047b82 */ /* 0x000e620000000a00 */
[----:B------:R-:W0:Y:S01]  /*0040*/  S2R R0, SR_CTAID.X ;  /* 0x0000000000007919 */ /* 0x000e220000002500 */
[----:B------:R-:W2:Y:S01]  /*0050*/  LDCU.64 UR6, c[0x0][0x358] ;  /* 0x00006b00ff0677ac */ /* 0x000ea20008000a00 */
[----:B0-----:R-:W-:-:S04]  /*0060*/  IMAD R7, R0, UR4, R3 ;  /* 0x0000000400077c24 */ /* 0x001fc8000f8e0203 */
[C---:B-1----:R-:W-:Y:S01]  /*0070*/  IMAD.WIDE.U32 R4, R7.reuse, 0x8, R4 ;  /* 0x0000000807047825 */ /* 0x042fe200078e0004 */
[----:B------:R-:W-:-:S04]  /*0080*/  ISETP.GT.U32.AND P2, PT, R7, 0xb, PT ;  /* 0x0000000b0700780c */ /* 0x000fc80003f44070 */
[----:B--2---:R-:W2:Y:S09]  /*0090*/  LDG.E.64.CONSTANT R6, desc[UR6][R4.64] ;  /* 0x0000000604067981 */ /* 0x004eb2000c1e9b00 */
[----:B------:R-:W2:Y:S01]  /*00a0*/  @!P2 LDG.E.64.CONSTANT R8, desc[UR6][R4.64+0x400] ;  /* 0x000400060408a981 */ /* 0x000ea2000c1e9b00 */
[----:B------:R-:W0:Y:S01]  /*00b0*/  S2UR UR5, SR_CgaCtaId ;  /* 0x00000000000579c3 */ /* 0x000e220000008800 */
[----:B------:R-:W-:Y:S01]  /*00c0*/  UMOV UR4, 0x400 ;  /* 0x0000040000047882 */ /* 0x000fe20000000000 */
[----:B------:R-:W-:Y:S01]  /*00d0*/  ISETP.GT.U32.AND P0, PT, R3, 0x3f, PT ;  /* 0x0000003f0300780c */ /* 0x000fe20003f04070 */
[----:B0-----:R-:W-:-:S06]  /*00e0*/  ULEA UR4, UR5, UR4, 0x18 ;  /* 0x0000000405047291 */ /* 0x001fcc000f8ec0ff */
[----:B------:R-:W-:Y:S01]  /*00f0*/  LEA R2, R3, UR4, 0x3 ;  /* 0x0000000403027c11 */ /* 0x000fe2000f8e18ff */
[----:B--2---:R-:W-:-:S06]  /*0100*/  @!P2 DSETP.GT.AND P1, PT, R6, R8, PT ;  /* 0x000000080600a22a */ /* 0x004fcc0003f24000 */
[----:B------:R-:W-:Y:S02]  /*0110*/  @!P2 FSEL R8, R6, R8, P1 ;  /* 0x000000080608a208 */ /* 0x000fe40000800000 */
[----:B------:R-:W-:Y:S02]  /*0120*/  @!P2 FSEL R9, R7, R9, P1 ;  /* 0x000000090709a208 */ /* 0x000fe40000800000 */
[----:B------:R-:W-:Y:S01]  /*0130*/  ISETP.GT.U32.AND P1, PT, R3, 0x1f, PT ;  /* 0x0000001f0300780c */ /* 0x000fe20003f24070 */
[----:B------:R-:W-:Y:S02]  /*0140*/  @!P2 IMAD.MOV.U32 R6, RZ, RZ, R8 ;  /* 0x000000ffff06a224 */ /* 0x000fe400078e0008 */
[----:B------:R-:W-:-:S05]  /*0150*/  @!P2 IMAD.MOV.U32 R7, RZ, RZ, R9 ;  /* 0x000000ffff07a224 */ /* 0x000fca00078e0009 */
[----:B------:R-:W-:Y:S01]  /*0160*/  STS.64 [R2], R6 ;  /* 0x0000000602007388 */ /* 0x000fe20000000a00 */
[----:B------:R-:W-:Y:S06]  /*0170*/  BAR.SYNC.DEFER_BLOCKING 0x0 ;  /* 0x0000000000007b1d */ /* 0x000fec0000010000 */
[----:B------:R-:W-:Y:S04]  /*0180*/  @!P0 LDS.64 R4, [R2] ;  /* 0x0000000002048984 */ /* 0x000fe80000000a00 */
[----:B------:R-:W0:Y:S02]  /*0190*/  @!P0 LDS.64 R8, [R2+0x200] ;  /* 0x0002000002088984 */ /* 0x000e240000000a00 */
[----:B0-----:R-:W-:-:S06]  /*01a0*/  @!P0 DSETP.GT.AND P2, PT, R4, R8, PT ;  /* 0x000000080400822a */ /* 0x001fcc0003f44000 */
[----:B------:R-:W-:Y:S02]  /*01b0*/  @!P0 FSEL R8, R4, R8, P2 ;  /* 0x0000000804088208 */ /* 0x000fe40001000000 */
[----:B------:R-:W-:-:S05]  /*01c0*/  @!P0 FSEL R9, R5, R9, P2 ;  /* 0x0000000905098208 */ /* 0x000fca0001000000 */
[----:B------:R-:W-:Y:S01]  /*01d0*/  @!P0 STS.64 [R2], R8 ;  /* 0x0000000802008388 */ /* 0x000fe20000000a00 */
[----:B------:R-:W-:Y:S01]  /*01e0*/  BAR.SYNC.DEFER_BLOCKING 0x0 ;  /* 0x0000000000007b1d */ /* 0x000fe20000010000 */
[----:B------:R-:W-:-:S05]  /*01f0*/  ISETP.GT.U32.AND P0, PT, R3, 0xf, PT ;  /* 0x0000000f0300780c */ /* 0x000fca0003f04070 */
        /* <DEDUP_REMOVED lines=31> */
[----:B------:R-:W-:-:S05]  /*03f0*/  ISETP.NE.AND P0, PT, R3, RZ, PT ;  /* 0x000000ff0300720c */ /* 0x000fca0003f05270 */
[----:B------:R-:W-:Y:S04]  /*0400*/  @!P1 LDS.64 R4, [R2] ;  /* 0x0000000002049984 */ /* 0x000fe80000000a00 */
[----:B------:R-:W0:Y:S02]  /*0410*/  @!P1 LDS.64 R6, [R2+0x10] ;  /* 0x0000100002069984 */ /* 0x000e240000000a00 */
[----:B0-----:R-:W-:-:S06]  /*0420*/  @!P1 DSETP.GT.AND P2, PT, R4, R6, PT ;  /* 0x000000060400922a */ /* 0x001fcc0003f44000 */
[----:B------:R-:W-:Y:S02]  /*0430*/  @!P1 FSEL R10, R4, R6, P2 ;  /* 0x00000006040a9208 */ /* 0x000fe40001000000 */
[----:B------:R-:W-:-:S05]  /*0440*/  @!P1 FSEL R11, R5, R7, P2 ;  /* 0x00000007050b9208 */ /* 0x000fca0001000000 */
[----:B------:R-:W-:Y:S01]  /*0450*/  @!P1 STS.64 [R2], R10 ;  /* 0x0000000a02009388 */ /* 0x000fe20000000a00 */
[----:B------:R-:W-:Y:S06]  /*0460*/  BAR.SYNC.DEFER_BLOCKING 0x0 ;  /* 0x0000000000007b1d */ /* 0x000fec0000010000 */
[----:B------:R-:W0:Y:S02]  /*0470*/  @!P0 LDS.128 R4, [UR4] ;  /* 0x00000004ff048984 */ /* 0x000e240008000c00 */
[----:B0-----:R-:W-:-:S06]  /*0480*/  @!P0 DSETP.GT.AND P1, PT, R4, R6, PT ;  /* 0x000000060400822a */ /* 0x001fcc0003f24000 */
[----:B------:R-:W-:Y:S02]  /*0490*/  @!P0 FSEL R4, R4, R6, P1 ;  /* 0x0000000604048208 */ /* 0x000fe40000800000 */
[----:B------:R-:W-:-:S05]  /*04a0*/  @!P0 FSEL R5, R5, R7, P1 ;  /* 0x0000000705058208 */ /* 0x000fca0000800000 */
[----:B------:R0:W-:Y:S01]  /*04b0*/  @!P0 STS.64 [UR4], R4 ;  /* 0x00000004ff008988 */ /* 0x0001e20008000a04 */
[----:B------:R-:W-:Y:S06]  /*04c0*/  BAR.SYNC.DEFER_BLOCKING 0x0 ;  /* 0x0000000000007b1d */ /* 0x000fec0000010000 */
[----:B------:R-:W-:Y:S05]  /*04d0*/  @P0 EXIT ;  /* 0x000000000000094d */ /* 0x000fea0003800000 */
[----:B------:R-:W1:Y:S01]  /*04e0*/  LDS.64 R2, [UR4] ;  /* 0x00000004ff027984 */ /* 0x000e620008000a00 */
[----:B0-----:R-:W0:Y:S02]  /*04f0*/  LDC.64 R4, c[0x0][0x388] ;  /* 0x0000e200ff047b82 */ /* 0x001e240000000a00 */
[----:B0-----:R-:W-:-:S05]  /*0500*/  IMAD.WIDE.U32 R4, R0, 0x8, R4 ;  /* 0x0000000800047825 */ /* 0x001fca00078e0004 */
[----:B-1----:R-:W-:Y:S01]  /*0510*/  STG.E.64 desc[UR6][R4.64], R2 ;  /* 0x0000000204007986 */ /* 0x002fe2000c101b06 */
[----:B------:R-:W-:Y:S05]  /*0520*/  EXIT ;  /* 0x000000000000794d */ /* 0x000fea0003800000 */
.L_x_0:
[----:B------:R-:W-:-:S00]  /*0530*/  BRA `(.L_x_0) ;  /* 0xfffffffc00fc7947 */ /* 0x000fc0000383ffff */
[----:B------:R-:W-:-:S00]  /*0540*/  NOP ;  /* 0x0000000000007918 */ /* 0x000fc00000000000 */
        /* <DEDUP_REMOVED lines=11> */
.L_x_1:


//--------------------- .nv.shared.gr_xhvpqsohikrkyd --------------------------
	.section	.nv.shared.gr_xhvpqsohikrkyd,"aw",@nobits
	.sectionflags	@""
	.align	16
	.zero		1024


//--------------------- .nv.shared.reserved.0     --------------------------
	.section	.nv.shared.reserved.0,"aw",@nobits
	.weak		__nv_reservedSMEM_offset_0_alias
	.size		__nv_reservedSMEM_offset_0_alias, 0, 64
	.other		__nv_reservedSMEM_offset_0_alias,@"STO_CUDA_RESERVED_SHARED STV_DEFAULT"
__nv_reservedSMEM_offset_0_alias:
	.zero		0
	.zero		64


//--------------------- .nv.constant0.gr_xhvpqsohikrkyd --------------------------
	.section	.nv.constant0.gr_xhvpqsohikrkyd,"a",@progbits
	.sectionflags	@""
	.align	4
.nv.constant0.gr_xhvpqsohikrkyd:
	.zero		912


//--------------------- SYMBOLS --------------------------

	.type		.nv.reservedSmem.offset0,@object
	.size		.nv.reservedSmem.offset0,0x4
	.type		.nv.reservedSmem.cap,@object
	.size		.nv.reservedSmem.cap,0x4
